//
// Generated by NVIDIA NVVM Compiler
//
// Compiler Build ID: CL-36424714
// Cuda compilation tools, release 13.0, V13.0.88
// Based on NVVM 20.0.0
//

.version 9.0
.target sm_100
.address_size 64

	// .globl	_Z15reduceit_arraysPK6float3PS_ii
// _ZZ14blockReduceSum6float3E6shared has been demoted

.visible .entry _Z15reduceit_arraysPK6float3PS_ii(
	.param .u64 .ptr .align 1 _Z15reduceit_arraysPK6float3PS_ii_param_0,
	.param .u64 .ptr .align 1 _Z15reduceit_arraysPK6float3PS_ii_param_1,
	.param .u32 _Z15reduceit_arraysPK6float3PS_ii_param_2,
	.param .u32 _Z15reduceit_arraysPK6float3PS_ii_param_3
)
{
	.reg .pred 	%p<43>;
	.reg .b32 	%r<91>;
	.reg .b32 	%f<104>;
	.reg .b64 	%rd<9>;
	// demoted variable
	.shared .align 4 .b8 _ZZ14blockReduceSum6float3E6shared[384];
	ld.param.u64 	%rd2, [_Z15reduceit_arraysPK6float3PS_ii_param_0];
	ld.param.u64 	%rd3, [_Z15reduceit_arraysPK6float3PS_ii_param_1];
	ld.param.u32 	%r16, [_Z15reduceit_arraysPK6float3PS_ii_param_2];
	ld.param.u32 	%r15, [_Z15reduceit_arraysPK6float3PS_ii_param_3];
	mov.u32 	%r17, %ctaid.y;
	mov.u32 	%r18, %ntid.y;
	mov.u32 	%r19, %tid.y;
	mad.lo.s32 	%r20, %r17, %r18, %r19;
	mov.u32 	%r2, %ctaid.x;
	mov.u32 	%r3, %ntid.x;
	mov.u32 	%r4, %tid.x;
	mad.lo.s32 	%r90, %r2, %r3, %r4;
	setp.ge.s32 	%p1, %r90, %r15;
	setp.ge.s32 	%p2, %r20, %r16;
	mov.f32 	%f95, 0f00000000;
	or.pred  	%p3, %p1, %p2;
	mov.f32 	%f96, %f95;
	mov.f32 	%f97, %f95;
	@%p3 bra 	$L__BB0_5;
	mov.u32 	%r21, %nctaid.x;
	mul.lo.s32 	%r6, %r3, %r21;
	mul.lo.s32 	%r7, %r15, %r16;
	mul.lo.s32 	%r8, %r15, %r20;
	cvta.to.global.u64 	%rd1, %rd2;
	mov.f32 	%f89, 0f00000000;
	mov.f32 	%f90, %f89;
	mov.f32 	%f91, %f89;
$L__BB0_2:
	add.s32 	%r10, %r90, %r8;
	setp.ge.s32 	%p4, %r10, %r7;
	mov.f32 	%f95, 0f00000000;
	mov.f32 	%f96, %f95;
	mov.f32 	%f97, %f95;
	@%p4 bra 	$L__BB0_4;
	mul.wide.s32 	%rd4, %r10, 12;
	add.s64 	%rd5, %rd1, %rd4;
	ld.global.f32 	%f31, [%rd5];
	add.f32 	%f97, %f89, %f31;
	ld.global.f32 	%f32, [%rd5+4];
	add.f32 	%f96, %f90, %f32;
	ld.global.f32 	%f33, [%rd5+8];
	add.f32 	%f95, %f91, %f33;
$L__BB0_4:
	add.s32 	%r90, %r90, %r6;
	setp.lt.s32 	%p5, %r90, %r15;
	mov.f32 	%f89, %f97;
	mov.f32 	%f90, %f96;
	mov.f32 	%f91, %f95;
	@%p5 bra 	$L__BB0_2;
$L__BB0_5:
	and.b32  	%r12, %r4, 31;
	mov.b32 	%r22, %f97;
	shfl.sync.down.b32	%r23|%p6, %r22, 16, 31, -1;
	mov.b32 	%f34, %r23;
	add.f32 	%f35, %f97, %f34;
	mov.b32 	%r24, %f96;
	shfl.sync.down.b32	%r25|%p7, %r24, 16, 31, -1;
	mov.b32 	%f36, %r25;
	add.f32 	%f37, %f96, %f36;
	mov.b32 	%r26, %f95;
	shfl.sync.down.b32	%r27|%p8, %r26, 16, 31, -1;
	mov.b32 	%f38, %r27;
	add.f32 	%f39, %f95, %f38;
	mov.b32 	%r28, %f35;
	shfl.sync.down.b32	%r29|%p9, %r28, 8, 31, -1;
	mov.b32 	%f40, %r29;
	add.f32 	%f41, %f35, %f40;
	mov.b32 	%r30, %f37;
	shfl.sync.down.b32	%r31|%p10, %r30, 8, 31, -1;
	mov.b32 	%f42, %r31;
	add.f32 	%f43, %f37, %f42;
	mov.b32 	%r32, %f39;
	shfl.sync.down.b32	%r33|%p11, %r32, 8, 31, -1;
	mov.b32 	%f44, %r33;
	add.f32 	%f45, %f39, %f44;
	mov.b32 	%r34, %f41;
	shfl.sync.down.b32	%r35|%p12, %r34, 4, 31, -1;
	mov.b32 	%f46, %r35;
	add.f32 	%f47, %f41, %f46;
	mov.b32 	%r36, %f43;
	shfl.sync.down.b32	%r37|%p13, %r36, 4, 31, -1;
	mov.b32 	%f48, %r37;
	add.f32 	%f49, %f43, %f48;
	mov.b32 	%r38, %f45;
	shfl.sync.down.b32	%r39|%p14, %r38, 4, 31, -1;
	mov.b32 	%f50, %r39;
	add.f32 	%f51, %f45, %f50;
	mov.b32 	%r40, %f47;
	shfl.sync.down.b32	%r41|%p15, %r40, 2, 31, -1;
	mov.b32 	%f52, %r41;
	add.f32 	%f53, %f47, %f52;
	mov.b32 	%r42, %f49;
	shfl.sync.down.b32	%r43|%p16, %r42, 2, 31, -1;
	mov.b32 	%f54, %r43;
	add.f32 	%f55, %f49, %f54;
	mov.b32 	%r44, %f51;
	shfl.sync.down.b32	%r45|%p17, %r44, 2, 31, -1;
	mov.b32 	%f56, %r45;
	add.f32 	%f57, %f51, %f56;
	mov.b32 	%r46, %f53;
	shfl.sync.down.b32	%r47|%p18, %r46, 1, 31, -1;
	mov.b32 	%f58, %r47;
	add.f32 	%f13, %f53, %f58;
	mov.b32 	%r48, %f55;
	shfl.sync.down.b32	%r49|%p19, %r48, 1, 31, -1;
	mov.b32 	%f59, %r49;
	add.f32 	%f14, %f55, %f59;
	mov.b32 	%r50, %f57;
	shfl.sync.down.b32	%r51|%p20, %r50, 1, 31, -1;
	mov.b32 	%f60, %r51;
	add.f32 	%f15, %f57, %f60;
	setp.ne.s32 	%p21, %r12, 0;
	@%p21 bra 	$L__BB0_7;
	shr.u32 	%r52, %r4, 5;
	mov.u32 	%r53, _ZZ14blockReduceSum6float3E6shared;
	mad.lo.s32 	%r54, %r52, 12, %r53;
	st.shared.f32 	[%r54], %f13;
	st.shared.f32 	[%r54+4], %f14;
	st.shared.f32 	[%r54+8], %f15;
$L__BB0_7:
	bar.sync 	0;
	shr.u32 	%r55, %r3, 5;
	setp.ge.u32 	%p22, %r4, %r55;
	mov.f32 	%f101, 0f00000000;
	mov.f32 	%f102, %f101;
	mov.f32 	%f103, %f101;
	@%p22 bra 	$L__BB0_9;
	mov.u32 	%r56, _ZZ14blockReduceSum6float3E6shared;
	mad.lo.s32 	%r57, %r12, 12, %r56;
	ld.shared.f32 	%f103, [%r57];
	ld.shared.f32 	%f102, [%r57+4];
	ld.shared.f32 	%f101, [%r57+8];
$L__BB0_9:
	setp.gt.u32 	%p23, %r4, 31;
	@%p23 bra 	$L__BB0_11;
	mov.b32 	%r58, %f103;
	shfl.sync.down.b32	%r59|%p24, %r58, 16, 31, -1;
	mov.b32 	%f62, %r59;
	add.f32 	%f63, %f103, %f62;
	mov.b32 	%r60, %f102;
	shfl.sync.down.b32	%r61|%p25, %r60, 16, 31, -1;
	mov.b32 	%f64, %r61;
	add.f32 	%f65, %f102, %f64;
	mov.b32 	%r62, %f101;
	shfl.sync.down.b32	%r63|%p26, %r62, 16, 31, -1;
	mov.b32 	%f66, %r63;
	add.f32 	%f67, %f101, %f66;
	mov.b32 	%r64, %f63;
	shfl.sync.down.b32	%r65|%p27, %r64, 8, 31, -1;
	mov.b32 	%f68, %r65;
	add.f32 	%f69, %f63, %f68;
	mov.b32 	%r66, %f65;
	shfl.sync.down.b32	%r67|%p28, %r66, 8, 31, -1;
	mov.b32 	%f70, %r67;
	add.f32 	%f71, %f65, %f70;
	mov.b32 	%r68, %f67;
	shfl.sync.down.b32	%r69|%p29, %r68, 8, 31, -1;
	mov.b32 	%f72, %r69;
	add.f32 	%f73, %f67, %f72;
	mov.b32 	%r70, %f69;
	shfl.sync.down.b32	%r71|%p30, %r70, 4, 31, -1;
	mov.b32 	%f74, %r71;
	add.f32 	%f75, %f69, %f74;
	mov.b32 	%r72, %f71;
	shfl.sync.down.b32	%r73|%p31, %r72, 4, 31, -1;
	mov.b32 	%f76, %r73;
	add.f32 	%f77, %f71, %f76;
	mov.b32 	%r74, %f73;
	shfl.sync.down.b32	%r75|%p32, %r74, 4, 31, -1;
	mov.b32 	%f78, %r75;
	add.f32 	%f79, %f73, %f78;
	mov.b32 	%r76, %f75;
	shfl.sync.down.b32	%r77|%p33, %r76, 2, 31, -1;
	mov.b32 	%f80, %r77;
	add.f32 	%f81, %f75, %f80;
	mov.b32 	%r78, %f77;
	shfl.sync.down.b32	%r79|%p34, %r78, 2, 31, -1;
	mov.b32 	%f82, %r79;
	add.f32 	%f83, %f77, %f82;
	mov.b32 	%r80, %f79;
	shfl.sync.down.b32	%r81|%p35, %r80, 2, 31, -1;
	mov.b32 	%f84, %r81;
	add.f32 	%f85, %f79, %f84;
	mov.b32 	%r82, %f81;
	shfl.sync.down.b32	%r83|%p36, %r82, 1, 31, -1;
	mov.b32 	%f86, %r83;
	add.f32 	%f103, %f81, %f86;
	mov.b32 	%r84, %f83;
	shfl.sync.down.b32	%r85|%p37, %r84, 1, 31, -1;
	mov.b32 	%f87, %r85;
	add.f32 	%f102, %f83, %f87;
	mov.b32 	%r86, %f85;
	shfl.sync.down.b32	%r87|%p38, %r86, 1, 31, -1;
	mov.b32 	%f88, %r87;
	add.f32 	%f101, %f85, %f88;
$L__BB0_11:
	setp.ge.s32 	%p39, %r20, %r16;
	bar.sync 	0;
	setp.ne.s32 	%p40, %r4, 0;
	or.pred  	%p41, %p40, %p39;
	@%p41 bra 	$L__BB0_14;
	mov.u32 	%r88, %nctaid.x;
	mad.lo.s32 	%r13, %r20, %r88, %r2;
	mul.lo.s32 	%r89, %r16, %r88;
	setp.ge.u32 	%p42, %r13, %r89;
	@%p42 bra 	$L__BB0_14;
	cvta.to.global.u64 	%rd6, %rd3;
	mul.wide.u32 	%rd7, %r13, 12;
	add.s64 	%rd8, %rd6, %rd7;
	st.global.f32 	[%rd8], %f103;
	st.global.f32 	[%rd8+4], %f102;
	st.global.f32 	[%rd8+8], %f101;
$L__BB0_14:
	ret;

}


// ===== COMPILED SASS (sm_100) =====

	.target	sm_100

	.elftype	@"ET_EXEC"


//--------------------- .note.nv.tkinfo           --------------------------
	.section	.note.nv.tkinfo,"",@"SHT_NOTE"
	.sectionflags	@"SHF_NOTE_NV_TKINFO"
	.tkinfo
        /*0018*/ 	.word	0x00000002
        /*0030*/ 	.string	""
        /*0030*/ 	.string	"ptxas"
        /*0030*/ 	.string	"Cuda compilation tools, release 13.0, V13.0.88"
        /*0030*/ 	.string	"Build cuda_13.0.r13.0/compiler.36424714_0"
        /*0030*/ 	.string	"-arch sm_100 -m 64 "



//--------------------- .note.nv.cuinfo           --------------------------
	.section	.note.nv.cuinfo,"",@"SHT_NOTE"
	.sectionflags	@"SHF_NOTE_NV_CUINFO"
        /*0018*/ 	.short	0x0002
        /*001a*/ 	.short	0x0064
        /*001c*/ 	.short	0x0082
	.zero		2


//--------------------- .nv.info                  --------------------------
	.section	.nv.info,"",@"SHT_CUDA_INFO"
	.align	4


	//----- nvinfo : EIATTR_REGCOUNT
	.align		4
        /*0000*/ 	.byte	0x04, 0x2f
        /*0002*/ 	.short	(.L_1 - .L_0)
	.align		4
.L_0:
        /*0004*/ 	.word	index@(_Z15reduceit_arraysPK6float3PS_ii)
        /*0008*/ 	.word	0x00000016


	//----- nvinfo : EIATTR_FRAME_SIZE
	.align		4
.L_1:
        /*000c*/ 	.byte	0x04, 0x11
        /*000e*/ 	.short	(.L_3 - .L_2)
	.align		4
.L_2:
        /*0010*/ 	.word	index@(_Z15reduceit_arraysPK6float3PS_ii)
        /*0014*/ 	.word	0x00000000


	//----- nvinfo : EIATTR_MIN_STACK_SIZE
	.align		4
.L_3:
        /*0018*/ 	.byte	0x04, 0x12
        /*001a*/ 	.short	(.L_5 - .L_4)
	.align		4
.L_4:
        /*001c*/ 	.word	index@(_Z15reduceit_arraysPK6float3PS_ii)
        /*0020*/ 	.word	0x00000000
.L_5:


//--------------------- .nv.compat                --------------------------
	.section	.nv.compat,"",@"SHT_CUDA_COMPAT_INFO"
	.align	4
        /*0000*/ 	.byte	0x02, 0x09, 0x00, 0x00, 0x02, 0x02, 0x01, 0x00, 0x02, 0x05, 0x05, 0x00, 0x03, 0x07, 0x01, 0x01
        /*0010*/ 	.byte	0x02, 0x03, 0x00, 0x00, 0x02, 0x06, 0x01, 0x00, 0x04, 0x0b, 0x08, 0x00, 0x09, 0x00, 0x00, 0x00
        /*0020*/ 	.byte	0x00, 0x00, 0x00, 0x00


//--------------------- .nv.info._Z15reduceit_arraysPK6float3PS_ii --------------------------
	.section	.nv.info._Z15reduceit_arraysPK6float3PS_ii,"",@"SHT_CUDA_INFO"
	.sectionflags	@""
	.align	4


	//----- nvinfo : EIATTR_CUDA_API_VERSION
	.align		4
        /*0000*/ 	.byte	0x04, 0x37
        /*0002*/ 	.short	(.L_7 - .L_6)
.L_6:
        /*0004*/ 	.word	0x00000082


	//----- nvinfo : EIATTR_KPARAM_INFO
	.align		4
.L_7:
        /*0008*/ 	.byte	0x04, 0x17
        /*000a*/ 	.short	(.L_9 - .L_8)
.L_8:
        /*000c*/ 	.word	0x00000000
        /*0010*/ 	.short	0x0003
        /*0012*/ 	.short	0x0014
        /*0014*/ 	.byte	0x00, 0xf0, 0x11, 0x00


	//----- nvinfo : EIATTR_KPARAM_INFO
	.align		4
.L_9:
        /*0018*/ 	.byte	0x04, 0x17
        /*001a*/ 	.short	(.L_11 - .L_10)
.L_10:
        /*001c*/ 	.word	0x00000000
        /*0020*/ 	.short	0x0002
        /*0022*/ 	.short	0x0010
        /*0024*/ 	.byte	0x00, 0xf0, 0x11, 0x00


	//----- nvinfo : EIATTR_KPARAM_INFO
	.align		4
.L_11:
        /*0028*/ 	.byte	0x04, 0x17
        /*002a*/ 	.short	(.L_13 - .L_12)
.L_12:
        /*002c*/ 	.word	0x00000000
        /*0030*/ 	.short	0x0001
        /*0032*/ 	.short	0x0008
        /*0034*/ 	.byte	0x00, 0xf5, 0x21, 0x00


	//----- nvinfo : EIATTR_KPARAM_INFO
	.align		4
.L_13:
        /*0038*/ 	.byte	0x04, 0x17
        /*003a*/ 	.short	(.L_15 - .L_14)
.L_14:
        /*003c*/ 	.word	0x00000000
        /*0040*/ 	.short	0x0000
        /*0042*/ 	.short	0x0000
        /*0044*/ 	.byte	0x00, 0xf5, 0x21, 0x00


	//----- nvinfo : EIATTR_SPARSE_MMA_MASK
	.align		4
.L_15:
        /*0048*/ 	.byte	0x03, 0x50
        /*004a*/ 	.short	0x0000


	//----- nvinfo : EIATTR_MAXREG_COUNT
	.align		4
        /*004c*/ 	.byte	0x03, 0x1b
        /*004e*/ 	.short	0x00ff


	//----- nvinfo : EIATTR_NUM_BARRIERS
	.align		4
        /*0050*/ 	.byte	0x02, 0x4c
        /*0052*/ 	.byte	0x01
	.zero		1


	//----- nvinfo : EIATTR_MERCURY_ISA_VERSION
	.align		4
        /*0054*/ 	.byte	0x03, 0x5f
        /*0056*/ 	.short	0x0101


	//----- nvinfo : EIATTR_COOP_GROUP_MASK_REGIDS
	.align		4
        /*0058*/ 	.byte	0x04, 0x29
        /*005a*/ 	.short	(.L_17 - .L_16)


	//   ....[0]....
.L_16:
        /*005c*/ 	.word	0xffffffff


	//   ....[1]....
        /*0060*/ 	.word	0xffffffff


	//   ....[2]....
        /*0064*/ 	.word	0xffffffff


	//   ....[3]....
        /*0068*/ 	.word	0xffffffff


	//   ....[4]....
        /*006c*/ 	.word	0xffffffff


	//   ....[5]....
        /*0070*/ 	.word	0xffffffff


	//   ....[6]....
        /*0074*/ 	.word	0xffffffff


	//   ....[7]....
        /*0078*/ 	.word	0xffffffff


	//   ....[8]....
        /*007c*/ 	.word	0xffffffff


	//   ....[9]....
        /*0080*/ 	.word	0xffffffff


	//   ....[10]....
        /*0084*/ 	.word	0xffffffff


	//   ....[11]....
        /*0088*/ 	.word	0xffffffff


	//   ....[12]....
        /*008c*/ 	.word	0xffffffff


	//   ....[13]....
        /*0090*/ 	.word	0xffffffff


	//   ....[14]....
        /*0094*/ 	.word	0xffffffff


	//   ....[15]....
        /*0098*/ 	.word	0xffffffff


	//   ....[16]....
        /*009c*/ 	.word	0xffffffff


	//   ....[17]....
        /*00a0*/ 	.word	0xffffffff


	//   ....[18]....
        /*00a4*/ 	.word	0xffffffff


	//   ....[19]....
        /*00a8*/ 	.word	0xffffffff


	//   ....[20]....
        /*00ac*/ 	.word	0xffffffff


	//   ....[21]....
        /*00b0*/ 	.word	0xffffffff


	//   ....[22]....
        /*00b4*/ 	.word	0xffffffff


	//   ....[23]....
        /*00b8*/ 	.word	0xffffffff


	//   ....[24]....
        /*00bc*/ 	.word	0xffffffff


	//   ....[25]....
        /*00c0*/ 	.word	0xffffffff


	//   ....[26]....
        /*00c4*/ 	.word	0xffffffff


	//   ....[27]....
        /*00c8*/ 	.word	0xffffffff


	//   ....[28]....
        /*00cc*/ 	.word	0xffffffff


	//   ....[29]....
        /*00d0*/ 	.word	0xffffffff


	//   ....[30]....
        /*00d4*/ 	.word	0x05000002


	//   ....[31]....
        /*00d8*/ 	.word	0x05000002


	//   ....[32]....
        /*00dc*/ 	.word	0x05000002


	//   ....[33]....
        /*00e0*/ 	.word	0x05000002


	//   ....[34]....
        /*00e4*/ 	.word	0x05000002


	//   ....[35]....
        /*00e8*/ 	.word	0x05000002


	//   ....[36]....
        /*00ec*/ 	.word	0x05000002


	//   ....[37]....
        /*00f0*/ 	.word	0x05000002


	//   ....[38]....
        /*00f4*/ 	.word	0x05000002


	//   ....[39]....
        /*00f8*/ 	.word	0x05000002


	//   ....[40]....
        /*00fc*/ 	.word	0x05000002


	//   ....[41]....
        /*0100*/ 	.word	0x05000002


	//   ....[42]....
        /*0104*/ 	.word	0x05000002


	//   ....[43]....
        /*0108*/ 	.word	0x05000002


	//   ....[44]....
        /*010c*/ 	.word	0x05000002


	//----- nvinfo : EIATTR_COOP_GROUP_INSTR_OFFSETS
	.align		4
.L_17:
        /*0110*/ 	.byte	0x04, 0x28
        /*0112*/ 	.short	(.L_19 - .L_18)


	//   ....[0]....
.L_18:
        /*0114*/ 	.word	0x000002a0


	//   ....[1]....
        /*0118*/ 	.word	0x000002c0


	//   ....[2]....
        /*011c*/ 	.word	0x000002e0


	//   ....[3]....
        /*0120*/ 	.word	0x00000310


	//   ....[4]....
        /*0124*/ 	.word	0x00000330


	//   ....[5]....
        /*0128*/ 	.word	0x00000340


	//   ....[6]....
        /*012c*/ 	.word	0x00000380


	//   ....[7]....
        /*0130*/ 	.word	0x000003a0


	//   ....[8]....
        /*0134*/ 	.word	0x000003b0


	//   ....[9]....
        /*0138*/ 	.word	0x00000400


	//   ....[10]....
        /*013c*/ 	.word	0x00000430


	//   ....[11]....
        /*0140*/ 	.word	0x00000440


	//   ....[12]....
        /*0144*/ 	.word	0x00000480


	//   ....[13]....
        /*0148*/ 	.word	0x000004b0


	//   ....[14]....
        /*014c*/ 	.word	0x000004e0


	//   ....[15]....
        /*0150*/ 	.word	0x00000620


	//   ....[16]....
        /*0154*/ 	.word	0x00000630


	//   ....[17]....
        /*0158*/ 	.word	0x00000640


	//   ....[18]....
        /*015c*/ 	.word	0x00000670


	//   ....[19]....
        /*0160*/ 	.word	0x00000690


	//   ....[20]....
        /*0164*/ 	.word	0x000006a0


	//   ....[21]....
        /*0168*/ 	.word	0x000006d0


	//   ....[22]....
        /*016c*/ 	.word	0x000006f0


	//   ....[23]....
        /*0170*/ 	.word	0x00000700


	//   ....[24]....
        /*0174*/ 	.word	0x00000730


	//   ....[25]....
        /*0178*/ 	.word	0x00000750


	//   ....[26]....
        /*017c*/ 	.word	0x00000760


	//   ....[27]....
        /*0180*/ 	.word	0x00000790


	//   ....[28]....
        /*0184*/ 	.word	0x000007b0


	//   ....[29]....
        /*0188*/ 	.word	0x000007c0


	//   ....[30]....
        /*018c*/ 	.word	0x00000960


	//   ....[31]....
        /*0190*/ 	.word	0x000009b0


	//   ....[32]....
        /*0194*/ 	.word	0x00000a10


	//   ....[33]....
        /*0198*/ 	.word	0x00000a80


	//   ....[34]....
        /*019c*/ 	.word	0x00000ae0


	//   ....[35]....
        /*01a0*/ 	.word	0x00000b40


	//   ....[36]....
        /*01a4*/ 	.word	0x00000bb0


	//   ....[37]....
        /*01a8*/ 	.word	0x00000c10


	//   ....[38]....
        /*01ac*/ 	.word	0x00000c70


	//   ....[39]....
        /*01b0*/ 	.word	0x00000ce0


	//   ....[40]....
        /*01b4*/ 	.word	0x00000d40


	//   ....[41]....
        /*01b8*/ 	.word	0x00000da0


	//   ....[42]....
        /*01bc*/ 	.word	0x00000e10


	//   ....[43]....
        /*01c0*/ 	.word	0x00000e70


	//   ....[44]....
        /*01c4*/ 	.word	0x00000ed0


	//----- nvinfo : EIATTR_VRC_CTA_INIT_COUNT
	.align		4
.L_19:
        /*01c8*/ 	.byte	0x02, 0x4a
	.zero		1
	.zero		1


	//----- nvinfo : EIATTR_EXIT_INSTR_OFFSETS
	.align		4
        /*01cc*/ 	.byte	0x04, 0x1c
        /*01ce*/ 	.short	(.L_21 - .L_20)


	//   ....[0]....
.L_20:
        /*01d0*/ 	.word	0x00000850


	//   ....[1]....
        /*01d4*/ 	.word	0x000008a0


	//   ....[2]....
        /*01d8*/ 	.word	0x00000900


	//----- nvinfo : EIATTR_CRS_STACK_SIZE
	.align		4
.L_21:
        /*01dc*/ 	.byte	0x04, 0x1e
        /*01de*/ 	.short	(.L_23 - .L_22)
.L_22:
        /*01e0*/ 	.word	0x00000000


	//----- nvinfo : EIATTR_CBANK_PARAM_SIZE
	.align		4
.L_23:
        /*01e4*/ 	.byte	0x03, 0x19
        /*01e6*/ 	.short	0x0018


	//----- nvinfo : EIATTR_PARAM_CBANK
	.align		4
        /*01e8*/ 	.byte	0x04, 0x0a
        /*01ea*/ 	.short	(.L_25 - .L_24)
	.align		4
.L_24:
        /*01ec*/ 	.word	index@(.nv.constant0._Z15reduceit_arraysPK6float3PS_ii)
        /*01f0*/ 	.short	0x0380
        /*01f2*/ 	.short	0x0018


	//----- nvinfo : EIATTR_SW_WAR
	.align		4
.L_25:
        /*01f4*/ 	.byte	0x04, 0x36
        /*01f6*/ 	.short	(.L_27 - .L_26)
.L_26:
        /*01f8*/ 	.word	0x00000008
.L_27:


//--------------------- .nv.callgraph             --------------------------
	.section	.nv.callgraph,"",@"SHT_CUDA_CALLGRAPH"
	.align	4
	.sectionentsize	8
	.align		4
        /*0000*/ 	.word	0x00000000
	.align		4
        /*0004*/ 	.word	0xffffffff
	.align		4
        /*0008*/ 	.word	0x00000000
	.align		4
        /*000c*/ 	.word	0xfffffffe
	.align		4
        /*0010*/ 	.word	0x00000000
	.align		4
        /*0014*/ 	.word	0xfffffffd
	.align		4
        /*0018*/ 	.word	0x00000000
	.align		4
        /*001c*/ 	.word	0xfffffffc


//--------------------- .text._Z15reduceit_arraysPK6float3PS_ii --------------------------
	.section	.text._Z15reduceit_arraysPK6float3PS_ii,"ax",@progbits
	.align	128
        .global         _Z15reduceit_arraysPK6float3PS_ii
        .type           _Z15reduceit_arraysPK6float3PS_ii,@function
        .size           _Z15reduceit_arraysPK6float3PS_ii,(.L_x_22 - _Z15reduceit_arraysPK6float3PS_ii)
        .other          _Z15reduceit_arraysPK6float3PS_ii,@"STO_CUDA_ENTRY STV_DEFAULT"
_Z15reduceit_arraysPK6float3PS_ii:
.text._Z15reduceit_arraysPK6float3PS_ii:
[----:B------:R-:W-:Y:S01]  /*0000*/  LDC R1, c[0x0][0x37c] ;  /* 0x0000df00ff017b82 */ /* 0x000fe20000000800 */
[----:B------:R-:W0:Y:S07]  /*0010*/  S2R R2, SR_TID.Y ;  /* 0x0000000000027919 */ /* 0x000e2e0000002200 */
[----:B------:R-:W0:Y:S01]  /*0020*/  S2UR UR4, SR_CTAID.Y ;  /* 0x00000000000479c3 */ /* 0x000e220000002600 */
[----:B------:R-:W1:Y:S01]  /*0030*/  LDCU UR8, c[0x0][0x394] ;  /* 0x00007280ff0877ac */ /* 0x000e620008000800 */
[----:B------:R-:W-:Y:S01]  /*0040*/  BSSY.RECONVERGENT B0, `(.L_x_0) ;  /* 0x0000025000007945 */ /* 0x000fe20003800200 */
[----:B------:R-:W2:Y:S01]  /*0050*/  S2R R0, SR_TID.X ;  /* 0x0000000000007919 */ /* 0x000ea20000002100 */
[----:B------:R-:W-:Y:S01]  /*0060*/  HFMA2 R4, -RZ, RZ, 0, 0 ;  /* 0x00000000ff047431 */ /* 0x000fe200000001ff */
[----:B------:R-:W-:-:S03]  /*0070*/  CS2R R8, SRZ ;  /* 0x0000000000087805 */ /* 0x000fc6000001ff00 */
[----:B------:R-:W0:Y:S08]  /*0080*/  LDC R3, c[0x0][0x364] ;  /* 0x0000d900ff037b82 */ /* 0x000e300000000800 */
[----:B------:R-:W2:Y:S08]  /*0090*/  S2UR UR6, SR_CTAID.X ;  /* 0x00000000000679c3 */ /* 0x000eb00000002500 */
[----:B------:R-:W2:Y:S08]  /*00a0*/  LDC R5, c[0x0][0x360] ;  /* 0x0000d800ff057b82 */ /* 0x000eb00000000800 */
[----:B------:R-:W3:Y:S01]  /*00b0*/  LDC.64 R10, c[0x0][0x390] ;  /* 0x0000e400ff0a7b82 */ /* 0x000ee20000000a00 */
[----:B0-----:R-:W-:Y:S01]  /*00c0*/  IMAD R3, R3, UR4, R2 ;  /* 0x0000000403037c24 */ /* 0x001fe2000f8e0202 */
[----:B------:R-:W0:Y:S01]  /*00d0*/  LDCU.64 UR4, c[0x0][0x358] ;  /* 0x00006b00ff0477ac */ /* 0x000e220008000a00 */
[----:B--2---:R-:W-:-:S03]  /*00e0*/  IMAD R2, R5, UR6, R0 ;  /* 0x0000000605027c24 */ /* 0x004fc6000f8e0200 */
[----:B---3--:R-:W-:-:S04]  /*00f0*/  ISETP.GE.AND P0, PT, R3, R10, PT ;  /* 0x0000000a0300720c */ /* 0x008fc80003f06270 */
[----:B------:R-:W-:-:S13]  /*0100*/  ISETP.GE.OR P0, PT, R2, R11, P0 ;  /* 0x0000000b0200720c */ /* 0x000fda0000706670 */
[----:B01----:R-:W-:Y:S05]  /*0110*/  @P0 BRA `(.L_x_1) ;  /* 0x00000000005c0947 */ /* 0x003fea0003800000 */
[----:B------:R-:W0:Y:S01]  /*0120*/  LDCU UR7, c[0x0][0x370] ;  /* 0x00006e00ff0777ac */ /* 0x000e220008000800 */
[----:B------:R-:W-:Y:S01]  /*0130*/  IMAD R10, R10, R11, RZ ;  /* 0x0000000b0a0a7224 */ /* 0x000fe200078e02ff */
[----:B------:R-:W-:Y:S02]  /*0140*/  CS2R R12, SRZ ;  /* 0x00000000000c7805 */ /* 0x000fe4000001ff00 */
[----:B------:R-:W-:Y:S01]  /*0150*/  MOV R14, RZ ;  /* 0x000000ff000e7202 */ /* 0x000fe20000000f00 */
[----:B0-----:R-:W-:-:S07]  /*0160*/  IMAD R11, R5, UR7, RZ ;  /* 0x00000007050b7c24 */ /* 0x001fce000f8e02ff */
.L_x_2:
[----:B------:R-:W-:-:S05]  /*0170*/  IMAD R9, R3, UR8, R2 ;  /* 0x0000000803097c24 */ /* 0x000fca000f8e0202 */
[----:B------:R-:W-:-:S13]  /*0180*/  ISETP.GE.AND P0, PT, R9, R10, PT ;  /* 0x0000000a0900720c */ /* 0x000fda0003f06270 */
[----:B------:R-:W0:Y:S02]  /*0190*/  @!P0 LDC.64 R6, c[0x0][0x380] ;  /* 0x0000e000ff068b82 */ /* 0x000e240000000a00 */
[----:B0-----:R-:W-:-:S05]  /*01a0*/  @!P0 IMAD.WIDE R6, R9, 0xc, R6 ;  /* 0x0000000c09068825 */ /* 0x001fca00078e0206 */
[----:B------:R-:W2:Y:S04]  /*01b0*/  @!P0 LDG.E R15, desc[UR4][R6.64] ;  /* 0x00000004060f8981 */ /* 0x000ea8000c1e1900 */
[----:B------:R-:W3:Y:S04]  /*01c0*/  @!P0 LDG.E R16, desc[UR4][R6.64+0x4] ;  /* 0x0000040406108981 */ /* 0x000ee8000c1e1900 */
[----:B------:R-:W4:Y:S01]  /*01d0*/  @!P0 LDG.E R17, desc[UR4][R6.64+0x8] ;  /* 0x0000080406118981 */ /* 0x000f22000c1e1900 */
[----:B------:R-:W-:Y:S02]  /*01e0*/  IADD3 R2, PT, PT, R11, R2, RZ ;  /* 0x000000020b027210 */ /* 0x000fe40007ffe0ff */
[----:B------:R-:W-:-:S02]  /*01f0*/  CS2R R8, SRZ ;  /* 0x0000000000087805 */ /* 0x000fc4000001ff00 */
[----:B------:R-:W-:Y:S02]  /*0200*/  MOV R4, RZ ;  /* 0x000000ff00047202 */ /* 0x000fe40000000f00 */
[----:B------:R-:W-:Y:S01]  /*0210*/  ISETP.GE.AND P1, PT, R2, UR8, PT ;  /* 0x0000000802007c0c */ /* 0x000fe2000bf26270 */
[----:B--2---:R-:W-:Y:S01]  /*0220*/  @!P0 FADD R9, R15, R12 ;  /* 0x0000000c0f098221 */ /* 0x004fe20000000000 */
[----:B---3--:R-:W-:-:S04]  /*0230*/  @!P0 FADD R8, R16, R13 ;  /* 0x0000000d10088221 */ /* 0x008fc80000000000 */
[----:B------:R-:W-:Y:S01]  /*0240*/  MOV R12, R9 ;  /* 0x00000009000c7202 */ /* 0x000fe20000000f00 */
[----:B----4-:R-:W-:Y:S01]  /*0250*/  @!P0 FADD R4, R17, R14 ;  /* 0x0000000e11048221 */ /* 0x010fe20000000000 */
[----:B------:R-:W-:-:S04]  /*0260*/  MOV R13, R8 ;  /* 0x00000008000d7202 */ /* 0x000fc80000000f00 */
[----:B------:R-:W-:Y:S01]  /*0270*/  MOV R14, R4 ;  /* 0x00000004000e7202 */ /* 0x000fe20000000f00 */
[----:B------:R-:W-:Y:S06]  /*0280*/  @!P1 BRA `(.L_x_2) ;  /* 0xfffffffc00b89947 */ /* 0x000fec000383ffff */
.L_x_1:
[----:B------:R-:W-:Y:S05]  /*0290*/  BSYNC.RECONVERGENT B0 ;  /* 0x0000000000007941 */ /* 0x000fea0003800200 */
.L_x_0:
[----:B------:R-:W0:Y:S01]  /*02a0*/  SHFL.DOWN PT, R2, R9, 0x10, 0x1f ;  /* 0x0a001f0009027f89 */ /* 0x000e2200000e0000 */
[----:B------:R-:W-:-:S03]  /*02b0*/  SHF.R.U32.HI R5, RZ, 0x5, R5 ;  /* 0x00000005ff057819 */ /* 0x000fc60000011605 */
[----:B------:R-:W1:Y:S01]  /*02c0*/  SHFL.DOWN PT, R7, R8, 0x10, 0x1f ;  /* 0x0a001f0008077f89 */ /* 0x000e6200000e0000 */
[----:B------:R-:W-:-:S03]  /*02d0*/  ISETP.GE.U32.AND P1, PT, R0, R5, PT ;  /* 0x000000050000720c */ /* 0x000fc60003f26070 */
[----:B------:R-:W2:Y:S01]  /*02e0*/  SHFL.DOWN PT, R11, R4, 0x10, 0x1f ;  /* 0x0a001f00040b7f89 */ /* 0x000ea200000e0000 */
[----:B0-----:R-:W-:Y:S01]  /*02f0*/  FADD R2, R2, R9 ;  /* 0x0000000902027221 */ /* 0x001fe20000000000 */
[----:B-1----:R-:W-:-:S04]  /*0300*/  FADD R7, R7, R8 ;  /* 0x0000000807077221 */ /* 0x002fc80000000000 */
[----:B------:R-:W0:Y:S01]  /*0310*/  SHFL.DOWN PT, R13, R2, 0x8, 0x1f ;  /* 0x09001f00020d7f89 */ /* 0x000e2200000e0000 */
[----:B--2---:R-:W-:-:S03]  /*0320*/  FADD R11, R11, R4 ;  /* 0x000000040b0b7221 */ /* 0x004fc60000000000 */
[----:B------:R-:W1:Y:S04]  /*0330*/  SHFL.DOWN PT, R6, R7, 0x8, 0x1f ;  /* 0x09001f0007067f89 */ /* 0x000e6800000e0000 */
[----:B------:R-:W2:Y:S01]  /*0340*/  SHFL.DOWN PT, R10, R11, 0x8, 0x1f ;  /* 0x09001f000b0a7f89 */ /* 0x000ea200000e0000 */
[----:B0-----:R-:W-:Y:S01]  /*0350*/  FADD R13, R2, R13 ;  /* 0x0000000d020d7221 */ /* 0x001fe20000000000 */
[----:B------:R-:W-:Y:S01]  /*0360*/  LOP3.LUT P0, R2, R0, 0x1f, RZ, 0xc0, !PT ;  /* 0x0000001f00027812 */ /* 0x000fe2000780c0ff */
[----:B-1----:R-:W-:-:S03]  /*0370*/  FADD R6, R7, R6 ;  /* 0x0000000607067221 */ /* 0x002fc60000000000 */
[----:B------:R-:W0:Y:S01]  /*0380*/  SHFL.DOWN PT, R8, R13, 0x4, 0x1f ;  /* 0x08801f000d087f89 */ /* 0x000e2200000e0000 */
[----:B--2---:R-:W-:-:S03]  /*0390*/  FADD R10, R11, R10 ;  /* 0x0000000a0b0a7221 */ /* 0x004fc60000000000 */
[----:B------:R-:W1:Y:S04]  /*03a0*/  SHFL.DOWN PT, R9, R6, 0x4, 0x1f ;  /* 0x08801f0006097f89 */ /* 0x000e6800000e0000 */
[----:B------:R-:W2:Y:S01]  /*03b0*/  SHFL.DOWN PT, R15, R10, 0x4, 0x1f ;  /* 0x08801f000a0f7f89 */ /* 0x000ea200000e0000 */
[----:B------:R-:W3:Y:S01]  /*03c0*/  @!P0 S2R R11, SR_CgaCtaId ;  /* 0x00000000000b8919 */ /* 0x000ee20000008800 */
[----:B0-----:R-:W-:Y:S02]  /*03d0*/  FADD R8, R13, R8 ;  /* 0x000000080d087221 */ /* 0x001fe40000000000 */
[----:B------:R-:W0:Y:S01]  /*03e0*/  @!P1 S2R R13, SR_CgaCtaId ;  /* 0x00000000000d9919 */ /* 0x000e220000008800 */
[----:B-1----:R-:W-:Y:S02]  /*03f0*/  FADD R9, R6, R9 ;  /* 0x0000000906097221 */ /* 0x002fe40000000000 */
[----:B------:R-:W1:Y:S01]  /*0400*/  SHFL.DOWN PT, R7, R8, 0x2, 0x1f ;  /* 0x08401f0008077f89 */ /* 0x000e6200000e0000 */
[----:B--2---:R-:W-:Y:S01]  /*0410*/  FADD R15, R10, R15 ;  /* 0x0000000f0a0f7221 */ /* 0x004fe20000000000 */
[----:B------:R-:W-:-:S02]  /*0420*/  @!P1 MOV R10, 0x400 ;  /* 0x00000400000a9802 */ /* 0x000fc40000000f00 */
[----:B------:R-:W2:Y:S04]  /*0430*/  SHFL.DOWN PT, R4, R9, 0x2, 0x1f ;  /* 0x08401f0009047f89 */ /* 0x000ea800000e0000 */
[----:B------:R-:W4:Y:S01]  /*0440*/  SHFL.DOWN PT, R12, R15, 0x2, 0x1f ;  /* 0x08401f000f0c7f89 */ /* 0x000f2200000e0000 */
[----:B-1----:R-:W-:Y:S01]  /*0450*/  FADD R7, R8, R7 ;  /* 0x0000000708077221 */ /* 0x002fe20000000000 */
[----:B------:R-:W-:Y:S01]  /*0460*/  @!P0 MOV R8, 0x400 ;  /* 0x0000040000088802 */ /* 0x000fe20000000f00 */
[----:B--2---:R-:W-:-:S03]  /*0470*/  FADD R4, R9, R4 ;  /* 0x0000000409047221 */ /* 0x004fc60000000000 */
[----:B------:R-:W1:Y:S01]  /*0480*/  SHFL.DOWN PT, R6, R7, 0x1, 0x1f ;  /* 0x08201f0007067f89 */ /* 0x000e6200000e0000 */
[----:B---3--:R-:W-:Y:S01]  /*0490*/  @!P0 LEA R11, R11, R8, 0x18 ;  /* 0x000000080b0b8211 */ /* 0x008fe200078ec0ff */
[----:B----4-:R-:W-:Y:S02]  /*04a0*/  FADD R12, R15, R12 ;  /* 0x0000000c0f0c7221 */ /* 0x010fe40000000000 */
[----:B------:R-:W2:Y:S01]  /*04b0*/  SHFL.DOWN PT, R5, R4, 0x1, 0x1f ;  /* 0x08201f0004057f89 */ /* 0x000ea200000e0000 */
[----:B------:R-:W-:Y:S02]  /*04c0*/  @!P0 SHF.R.U32.HI R8, RZ, 0x5, R0 ;  /* 0x00000005ff088819 */ /* 0x000fe40000011600 */
[----:B0-----:R-:W-:Y:S01]  /*04d0*/  @!P1 LEA R13, R13, R10, 0x18 ;  /* 0x0000000a0d0d9211 */ /* 0x001fe200078ec0ff */
[----:B------:R-:W0:Y:S02]  /*04e0*/  SHFL.DOWN PT, R9, R12, 0x1, 0x1f ;  /* 0x08201f000c097f89 */ /* 0x000e2400000e0000 */
[----:B------:R-:W-:Y:S01]  /*04f0*/  @!P0 IMAD R8, R8, 0xc, R11 ;  /* 0x0000000c08088824 */ /* 0x000fe200078e020b */
[----:B------:R-:W-:Y:S01]  /*0500*/  MOV R11, RZ ;  /* 0x000000ff000b7202 */ /* 0x000fe20000000f00 */
[----:B------:R-:W-:-:S02]  /*0510*/  @!P1 IMAD R2, R2, 0xc, R13 ;  /* 0x0000000c02029824 */ /* 0x000fc400078e020d */
[----:B------:R-:W-:Y:S02]  /*0520*/  HFMA2 R13, -RZ, RZ, 0, 0 ;  /* 0x00000000ff0d7431 */ /* 0x000fe400000001ff */
[----:B-1----:R-:W-:Y:S01]  /*0530*/  FADD R15, R7, R6 ;  /* 0x00000006070f7221 */ /* 0x002fe20000000000 */
[----:B--2---:R-:W-:-:S04]  /*0540*/  FADD R5, R4, R5 ;  /* 0x0000000504057221 */ /* 0x004fc80000000000 */
[----:B------:R1:W-:Y:S01]  /*0550*/  @!P0 STS [R8], R15 ;  /* 0x0000000f08008388 */ /* 0x0003e20000000800 */
[----:B0-----:R-:W-:-:S03]  /*0560*/  FADD R7, R12, R9 ;  /* 0x000000090c077221 */ /* 0x001fc60000000000 */
[----:B------:R1:W-:Y:S01]  /*0570*/  @!P0 STS [R8+0x4], R5 ;  /* 0x0000040508008388 */ /* 0x0003e20000000800 */
[----:B------:R-:W-:-:S03]  /*0580*/  HFMA2 R9, -RZ, RZ, 0, 0 ;  /* 0x00000000ff097431 */ /* 0x000fc600000001ff */
[----:B------:R1:W-:Y:S01]  /*0590*/  @!P0 STS [R8+0x8], R7 ;  /* 0x0000080708008388 */ /* 0x0003e20000000800 */
[----:B------:R-:W-:Y:S01]  /*05a0*/  BAR.SYNC.DEFER_BLOCKING 0x0 ;  /* 0x0000000000007b1d */ /* 0x000fe20000010000 */
[----:B------:R-:W-:-:S05]  /*05b0*/  ISETP.GT.U32.AND P0, PT, R0, 0x1f, PT ;  /* 0x0000001f0000780c */ /* 0x000fca0003f04070 */
[----:B------:R1:W0:Y:S04]  /*05c0*/  @!P1 LDS R13, [R2] ;  /* 0x00000000020d9984 */ /* 0x0002280000000800 */
[----:B------:R1:W2:Y:S04]  /*05d0*/  @!P1 LDS R11, [R2+0x4] ;  /* 0x00000400020b9984 */ /* 0x0002a80000000800 */
[----:B------:R1:W3:Y:S01]  /*05e0*/  @!P1 LDS R9, [R2+0x8] ;  /* 0x0000080002099984 */ /* 0x0002e20000000800 */
[----:B------:R-:W-:Y:S05]  /*05f0*/  @P0 BRA `(.L_x_3) ;  /* 0x0000000000800947 */ /* 0x000fea0003800000 */
[----:B------:R-:W-:-:S03]  /*0600*/  UMOV UR7, 0xffffffff ;  /* 0xffffffff00077882 */ /* 0x000fc60000000000 */
[----:B------:R-:W-:Y:S05]  /*0610*/  BRA.DIV UR7, `(.L_x_4) ;  /* 0x0000000207bc7947 */ /* 0x000fea000b800000 */
[----:B01----:R-:W0:Y:S04]  /*0620*/  SHFL.DOWN PT, R8, R13, 0x10, 0x1f ;  /* 0x0a001f000d087f89 */ /* 0x003e2800000e0000 */
[----:B--2---:R-:W1:Y:S04]  /*0630*/  SHFL.DOWN PT, R10, R11, 0x10, 0x1f ;  /* 0x0a001f000b0a7f89 */ /* 0x004e6800000e0000 */
[----:B---3--:R-:W2:Y:S01]  /*0640*/  SHFL.DOWN PT, R12, R9, 0x10, 0x1f ;  /* 0x0a001f00090c7f89 */ /* 0x008ea200000e0000 */
[----:B0-----:R-:W-:Y:S01]  /*0650*/  FADD R8, R13, R8 ;  /* 0x000000080d087221 */ /* 0x001fe20000000000 */
[----:B-1----:R-:W-:-:S04]  /*0660*/  FADD R10, R11, R10 ;  /* 0x0000000a0b0a7221 */ /* 0x002fc80000000000 */
[----:B------:R-:W0:Y:S01]  /*0670*/  SHFL.DOWN PT, R15, R8, 0x8, 0x1f ;  /* 0x09001f00080f7f89 */ /* 0x000e2200000e0000 */
[----:B--2---:R-:W-:-:S03]  /*0680*/  FADD R12, R9, R12 ;  /* 0x0000000c090c7221 */ /* 0x004fc60000000000 */
[----:B------:R-:W1:Y:S04]  /*0690*/  SHFL.DOWN PT, R17, R10, 0x8, 0x1f ;  /* 0x09001f000a117f89 */ /* 0x000e6800000e0000 */
        /* <DEDUP_REMOVED lines=18> */
[----:B------:R2:W3:Y:S01]  /*07c0*/  SHFL.DOWN PT, R6, R8, 0x1, 0x1f ;  /* 0x08201f0008067f89 */ /* 0x0004e200000e0000 */
[----:B0-----:R-:W-:Y:S01]  /*07d0*/  FADD R13, R9, R10 ;  /* 0x0000000a090d7221 */ /* 0x001fe20000000000 */
[----:B-12---:R-:W-:-:S07]  /*07e0*/  FADD R11, R11, R12 ;  /* 0x0000000c0b0b7221 */ /* 0x006fce0000000000 */
.L_x_20:
[----:B---3--:R-:W-:-:S07]  /*07f0*/  FADD R9, R8, R6 ;  /* 0x0000000608097221 */ /* 0x008fce0000000000 */
.L_x_3:
[----:B-1----:R-:W1:Y:S01]  /*0800*/  LDC R2, c[0x0][0x390] ;  /* 0x0000e400ff027b82 */ /* 0x002e620000000800 */
[----:B------:R-:W-:Y:S07]  /*0810*/  WARPSYNC.ALL ;  /* 0x0000000000007948 */ /* 0x000fee0003800000 */
[----:B------:R-:W-:Y:S01]  /*0820*/  BAR.SYNC.DEFER_BLOCKING 0x0 ;  /* 0x0000000000007b1d */ /* 0x000fe20000010000 */
[----:B-1----:R-:W-:-:S04]  /*0830*/  ISETP.GE.AND P0, PT, R3, R2, PT ;  /* 0x000000020300720c */ /* 0x002fc80003f06270 */
[----:B------:R-:W-:-:S13]  /*0840*/  ISETP.NE.OR P0, PT, R0, RZ, P0 ;  /* 0x000000ff0000720c */ /* 0x000fda0000705670 */
[----:B------:R-:W-:Y:S05]  /*0850*/  @P0 EXIT ;  /* 0x000000000000094d */ /* 0x000fea0003800000 */
[----:B------:R-:W1:Y:S02]  /*0860*/  LDC R0, c[0x0][0x370] ;  /* 0x0000dc00ff007b82 */ /* 0x000e640000000800 */
[----:B-1----:R-:W-:Y:S02]  /*0870*/  IMAD R5, R3, R0, UR6 ;  /* 0x0000000603057e24 */ /* 0x002fe4000f8e0200 */
[----:B------:R-:W-:-:S05]  /*0880*/  IMAD R0, R0, R2, RZ ;  /* 0x0000000200007224 */ /* 0x000fca00078e02ff */
[----:B------:R-:W-:-:S13]  /*0890*/  ISETP.GE.U32.AND P0, PT, R5, R0, PT ;  /* 0x000000000500720c */ /* 0x000fda0003f06070 */
[----:B------:R-:W-:Y:S05]  /*08a0*/  @P0 EXIT ;  /* 0x000000000000094d */ /* 0x000fea0003800000 */
[----:B------:R-:W1:Y:S02]  /*08b0*/  LDC.64 R2, c[0x0][0x388] ;  /* 0x0000e200ff027b82 */ /* 0x000e640000000a00 */
[----:B-1----:R-:W-:-:S05]  /*08c0*/  IMAD.WIDE.U32 R2, R5, 0xc, R2 ;  /* 0x0000000c05027825 */ /* 0x002fca00078e0002 */
[----:B0-----:R-:W-:Y:S04]  /*08d0*/  STG.E desc[UR4][R2.64], R13 ;  /* 0x0000000d02007986 */ /* 0x001fe8000c101904 */
[----:B--2---:R-:W-:Y:S04]  /*08e0*/  STG.E desc[UR4][R2.64+0x4], R11 ;  /* 0x0000040b02007986 */ /* 0x004fe8000c101904 */
[----:B---3--:R-:W-:Y:S01]  /*08f0*/  STG.E desc[UR4][R2.64+0x8], R9 ;  /* 0x0000080902007986 */ /* 0x008fe2000c101904 */
[----:B------:R-:W-:Y:S05]  /*0900*/  EXIT ;  /* 0x000000000000794d */ /* 0x000fea0003800000 */
.L_x_4:
[----:B------:R-:W-:Y:S01]  /*0910*/  HFMA2 R4, -RZ, RZ, 0, 9.5367431640625e-07 ;  /* 0x00000010ff047431 */ /* 0x000fe200000001ff */
[----:B01----:R-:W-:Y:S02]  /*0920*/  MOV R7, R13 ;  /* 0x0000000d00077202 */ /* 0x003fe40000000f00 */
[----:B------:R-:W-:Y:S02]  /*0930*/  MOV R5, 0x1f ;  /* 0x0000001f00057802 */ /* 0x000fe40000000f00 */
[----:B------:R-:W-:-:S07]  /*0940*/  MOV R2, 0xffffffff ;  /* 0xffffffff00027802 */ /* 0x000fce0000000f00 */
[----:B--23--:R-:W-:Y:S05]  /*0950*/  WARPSYNC.COLLECTIVE R2, `(.L_x_5) ;  /* 0x0000000002087348 */ /* 0x00cfea0003c00000 */
[----:B------:R0:W1:Y:S02]  /*0960*/  SHFL.DOWN P0, R6, R7, R4, R5 ;  /* 0x0800000407067389 */ /* 0x0000640000000005 */
[----:B0123--:R-:W-:Y:S05]  /*0970*/  ENDCOLLECTIVE ;  /* 0x000000000000791b */ /* 0x00ffea0003800000 */
.L_x_5:
[----:B------:R-:W-:Y:S01]  /*0980*/  MOV R7, R11 ;  /* 0x0000000b00077202 */ /* 0x000fe20000000f00 */
[----:B------:R-:W-:-:S07]  /*0990*/  IMAD.MOV.U32 R8, RZ, RZ, R6 ;  /* 0x000000ffff087224 */ /* 0x000fce00078e0006 */
[----:B------:R-:W-:Y:S05]  /*09a0*/  WARPSYNC.COLLECTIVE R2, `(.L_x_6) ;  /* 0x0000000002087348 */ /* 0x000fea0003c00000 */
[----:B------:R0:W1:Y:S02]  /*09b0*/  SHFL.DOWN P0, R6, R7, R4, R5 ;  /* 0x0800000407067389 */ /* 0x0000640000000005 */
[----:B01----:R-:W-:Y:S05]  /*09c0*/  ENDCOLLECTIVE ;  /* 0x000000000000791b */ /* 0x003fea0003800000 */
.L_x_6:
[----:B------:R-:W-:Y:S01]  /*09d0*/  FADD R8, R13, R8 ;  /* 0x000000080d087221 */ /* 0x000fe20000000000 */
[----:B------:R-:W-:Y:S02]  /*09e0*/  MOV R7, R9 ;  /* 0x0000000900077202 */ /* 0x000fe40000000f00 */
[----:B------:R-:W-:-:S07]  /*09f0*/  MOV R10, R6 ;  /* 0x00000006000a7202 */ /* 0x000fce0000000f00 */
[----:B------:R-:W-:Y:S05]  /*0a00*/  WARPSYNC.COLLECTIVE R2, `(.L_x_7) ;  /* 0x0000000002087348 */ /* 0x000fea0003c00000 */
[----:B------:R0:W1:Y:S02]  /*0a10*/  SHFL.DOWN P0, R6, R7, R4, R5 ;  /* 0x0800000407067389 */ /* 0x0000640000000005 */
[----:B01----:R-:W-:Y:S05]  /*0a20*/  ENDCOLLECTIVE ;  /* 0x000000000000791b */ /* 0x003fea0003800000 */
.L_x_7:
[----:B------:R-:W-:Y:S01]  /*0a30*/  FADD R10, R11, R10 ;  /* 0x0000000a0b0a7221 */ /* 0x000fe20000000000 */
[----:B------:R-:W-:Y:S01]  /*0a40*/  HFMA2 R4, -RZ, RZ, 0, 4.76837158203125e-07 ;  /* 0x00000008ff047431 */ /* 0x000fe200000001ff */
[----:B------:R-:W-:Y:S02]  /*0a50*/  MOV R7, R8 ;  /* 0x0000000800077202 */ /* 0x000fe40000000f00 */
[----:B------:R-:W-:-:S07]  /*0a60*/  MOV R12, R6 ;  /* 0x00000006000c7202 */ /* 0x000fce0000000f00 */
[----:B------:R-:W-:Y:S05]  /*0a70*/  WARPSYNC.COLLECTIVE R2, `(.L_x_8) ;  /* 0x0000000002087348 */ /* 0x000fea0003c00000 */
[----:B------:R0:W1:Y:S02]  /*0a80*/  SHFL.DOWN P0, R6, R7, R4, R5 ;  /* 0x0800000407067389 */ /* 0x0000640000000005 */
[----:B01----:R-:W-:Y:S05]  /*0a90*/  ENDCOLLECTIVE ;  /* 0x000000000000791b */ /* 0x003fea0003800000 */
.L_x_8:
[----:B------:R-:W-:Y:S01]  /*0aa0*/  FADD R12, R9, R12 ;  /* 0x0000000c090c7221 */ /* 0x000fe20000000000 */
[----:B------:R-:W-:Y:S02]  /*0ab0*/  MOV R7, R10 ;  /* 0x0000000a00077202 */ /* 0x000fe40000000f00 */
[----:B------:R-:W-:-:S07]  /*0ac0*/  MOV R15, R6 ;  /* 0x00000006000f7202 */ /* 0x000fce0000000f00 */
[----:B------:R-:W-:Y:S05]  /*0ad0*/  WARPSYNC.COLLECTIVE R2, `(.L_x_9) ;  /* 0x0000000002087348 */ /* 0x000fea0003c00000 */
[----:B------:R0:W1:Y:S02]  /*0ae0*/  SHFL.DOWN P0, R6, R7, R4, R5 ;  /* 0x0800000407067389 */ /* 0x0000640000000005 */
[----:B01----:R-:W-:Y:S05]  /*0af0*/  ENDCOLLECTIVE ;  /* 0x000000000000791b */ /* 0x003fea0003800000 */
.L_x_9:
[----:B------:R-:W-:Y:S01]  /*0b00*/  FADD R15, R8, R15 ;  /* 0x0000000f080f7221 */ /* 0x000fe20000000000 */
[----:B------:R-:W-:Y:S01]  /*0b10*/  IMAD.MOV.U32 R7, RZ, RZ, R12 ;  /* 0x000000ffff077224 */ /* 0x000fe200078e000c */
[----:B------:R-:W-:-:S07]  /*0b20*/  MOV R17, R6 ;  /* 0x0000000600117202 */ /* 0x000fce0000000f00 */
[----:B------:R-:W-:Y:S05]  /*0b30*/  WARPSYNC.COLLECTIVE R2, `(.L_x_10) ;  /* 0x0000000002087348 */ /* 0x000fea0003c00000 */
[----:B------:R0:W1:Y:S02]  /*0b40*/  SHFL.DOWN P0, R6, R7, R4, R5 ;  /* 0x0800000407067389 */ /* 0x0000640000000005 */
[----:B01----:R-:W-:Y:S05]  /*0b50*/  ENDCOLLECTIVE ;  /* 0x000000000000791b */ /* 0x003fea0003800000 */
.L_x_10:
[----:B------:R-:W-:Y:S01]  /*0b60*/  FADD R17, R10, R17 ;  /* 0x000000110a117221 */ /* 0x000fe20000000000 */
[----:B------:R-:W-:Y:S01]  /*0b70*/  HFMA2 R4, -RZ, RZ, 0, 2.384185791015625e-07 ;  /* 0x00000004ff047431 */ /* 0x000fe200000001ff */
[----:B------:R-:W-:Y:S02]  /*0b80*/  MOV R7, R15 ;  /* 0x0000000f00077202 */ /* 0x000fe40000000f00 */
[----:B------:R-:W-:-:S07]  /*0b90*/  MOV R19, R6 ;  /* 0x0000000600137202 */ /* 0x000fce0000000f00 */
[----:B------:R-:W-:Y:S05]  /*0ba0*/  WARPSYNC.COLLECTIVE R2, `(.L_x_11) ;  /* 0x0000000002087348 */ /* 0x000fea0003c00000 */
[----:B------:R0:W1:Y:S02]  /*0bb0*/  SHFL.DOWN P0, R6, R7, R4, R5 ;  /* 0x0800000407067389 */ /* 0x0000640000000005 */
[----:B01----:R-:W-:Y:S05]  /*0bc0*/  ENDCOLLECTIVE ;  /* 0x000000000000791b */ /* 0x003fea0003800000 */
.L_x_11:
[----:B------:R-:W-:Y:S01]  /*0bd0*/  FADD R19, R12, R19 ;  /* 0x000000130c137221 */ /* 0x000fe20000000000 */
[----:B------:R-:W-:Y:S02]  /*0be0*/  MOV R7, R17 ;  /* 0x0000001100077202 */ /* 0x000fe40000000f00 */
[----:B------:R-:W-:-:S07]  /*0bf0*/  MOV R14, R6 ;  /* 0x00000006000e7202 */ /* 0x000fce0000000f00 */
[----:B------:R-:W-:Y:S05]  /*0c00*/  WARPSYNC.COLLECTIVE R2, `(.L_x_12) ;  /* 0x0000000002087348 */ /* 0x000fea0003c00000 */
[----:B------:R0:W1:Y:S02]  /*0c10*/  SHFL.DOWN P0, R6, R7, R4, R5 ;  /* 0x0800000407067389 */ /* 0x0000640000000005 */
[----:B01----:R-:W-:Y:S05]  /*0c20*/  ENDCOLLECTIVE ;  /* 0x000000000000791b */ /* 0x003fea0003800000 */
.L_x_12:
[----:B------:R-:W-:Y:S01]  /*0c30*/  FADD R14, R15, R14 ;  /* 0x0000000e0f0e7221 */ /* 0x000fe20000000000 */
[----:B------:R-:W-:Y:S02]  /*0c40*/  MOV R7, R19 ;  /* 0x0000001300077202 */ /* 0x000fe40000000f00 */
[----:B------:R-:W-:-:S07]  /*0c50*/  MOV R16, R6 ;  /* 0x0000000600107202 */ /* 0x000fce0000000f00 */
[----:B------:R-:W-:Y:S05]  /*0c60*/  WARPSYNC.COLLECTIVE R2, `(.L_x_13) ;  /* 0x0000000002087348 */ /* 0x000fea0003c00000 */
[----:B------:R0:W1:Y:S02]  /*0c70*/  SHFL.DOWN P0, R6, R7, R4, R5 ;  /* 0x0800000407067389 */ /* 0x0000640000000005 */
[----:B01----:R-:W-:Y:S05]  /*0c80*/  ENDCOLLECTIVE ;  /* 0x000000000000791b */ /* 0x003fea0003800000 */
.L_x_13:
[----:B------:R-:W-:Y:S01]  /*0c90*/  FADD R16, R17, R16 ;  /* 0x0000001011107221 */ /* 0x000fe20000000000 */
[----:B------:R-:W-:Y:S01]  /*0ca0*/  HFMA2 R4, -RZ, RZ, 0, 1.1920928955078125e-07 ;  /* 0x00000002ff047431 */ /* 0x000fe200000001ff */
[----:B------:R-:W-:Y:S02]  /*0cb0*/  MOV R7, R14 ;  /* 0x0000000e00077202 */ /* 0x000fe40000000f00 */
[----:B------:R-:W-:-:S07]  /*0cc0*/  MOV R18, R6 ;  /* 0x0000000600127202 */ /* 0x000fce0000000f00 */
[----:B------:R-:W-:Y:S05]  /*0cd0*/  WARPSYNC.COLLECTIVE R2, `(.L_x_14) ;  /* 0x0000000002087348 */ /* 0x000fea0003c00000 */
[----:B------:R0:W1:Y:S02]  /*0ce0*/  SHFL.DOWN P0, R6, R7, R4, R5 ;  /* 0x0800000407067389 */ /* 0x0000640000000005 */
[----:B01----:R-:W-:Y:S05]  /*0cf0*/  ENDCOLLECTIVE ;  /* 0x000000000000791b */ /* 0x003fea0003800000 */
.L_x_14:
[----:B------:R-:W-:Y:S01]  /*0d00*/  FADD R18, R19, R18 ;  /* 0x0000001213127221 */ /* 0x000fe20000000000 */
[----:B------:R-:W-:Y:S01]  /*0d10*/  MOV R7, R16 ;  /* 0x0000001000077202 */ /* 0x000fe20000000f00 */
[----:B------:R-:W-:-:S07]  /*0d20*/  IMAD.MOV.U32 R9, RZ, RZ, R6 ;  /* 0x000000ffff097224 */ /* 0x000fce00078e0006 */
[----:B------:R-:W-:Y:S05]  /*0d30*/  WARPSYNC.COLLECTIVE R2, `(.L_x_15) ;  /* 0x0000000002087348 */ /* 0x000fea0003c00000 */
[----:B------:R0:W1:Y:S02]  /*0d40*/  SHFL.DOWN P0, R6, R7, R4, R5 ;  /* 0x0800000407067389 */ /* 0x0000640000000005 */
[----:B01----:R-:W-:Y:S05]  /*0d50*/  ENDCOLLECTIVE ;  /* 0x000000000000791b */ /* 0x003fea0003800000 */
.L_x_15:
[----:B------:R-:W-:Y:S01]  /*0d60*/  FADD R9, R14, R9 ;  /* 0x000000090e097221 */ /* 0x000fe20000000000 */
[----:B------:R-:W-:Y:S02]  /*0d70*/  MOV R7, R18 ;  /* 0x0000001200077202 */ /* 0x000fe40000000f00 */
[----:B------:R-:W-:-:S07]  /*0d80*/  MOV R11, R6 ;  /* 0x00000006000b7202 */ /* 0x000fce0000000f00 */
[----:B------:R-:W-:Y:S05]  /*0d90*/  WARPSYNC.COLLECTIVE R2, `(.L_x_16) ;  /* 0x0000000002087348 */ /* 0x000fea0003c00000 */
[----:B------:R0:W1:Y:S02]  /*0da0*/  SHFL.DOWN P0, R6, R7, R4, R5 ;  /* 0x0800000407067389 */ /* 0x0000640000000005 */
[----:B01----:R-:W-:Y:S05]  /*0db0*/  ENDCOLLECTIVE ;  /* 0x000000000000791b */ /* 0x003fea0003800000 */
.L_x_16:
[----:B------:R-:W-:Y:S01]  /*0dc0*/  FADD R11, R16, R11 ;  /* 0x0000000b100b7221 */ /* 0x000fe20000000000 */
[----:B------:R-:W-:Y:S01]  /*0dd0*/  HFMA2 R4, -RZ, RZ, 0, 5.9604644775390625e-08 ;  /* 0x00000001ff047431 */ /* 0x000fe200000001ff */
[----:B------:R-:W-:Y:S02]  /*0de0*/  MOV R7, R9 ;  /* 0x0000000900077202 */ /* 0x000fe40000000f00 */
[----:B------:R-:W-:-:S07]  /*0df0*/  MOV R13, R6 ;  /* 0x00000006000d7202 */ /* 0x000fce0000000f00 */
[----:B------:R-:W-:Y:S05]  /*0e00*/  WARPSYNC.COLLECTIVE R2, `(.L_x_17) ;  /* 0x0000000002087348 */ /* 0x000fea0003c00000 */
[----:B------:R0:W1:Y:S02]  /*0e10*/  SHFL.DOWN P0, R6, R7, R4, R5 ;  /* 0x0800000407067389 */ /* 0x0000640000000005 */
[----:B01----:R-:W-:Y:S05]  /*0e20*/  ENDCOLLECTIVE ;  /* 0x000000000000791b */ /* 0x003fea0003800000 */
.L_x_17:
[----:B------:R-:W-:Y:S01]  /*0e30*/  FADD R8, R18, R13 ;  /* 0x0000000d12087221 */ /* 0x000fe20000000000 */
[----:B------:R-:W-:Y:S02]  /*0e40*/  MOV R7, R11 ;  /* 0x0000000b00077202 */ /* 0x000fe40000000f00 */
[----:B------:R-:W-:-:S07]  /*0e50*/  MOV R10, R6 ;  /* 0x00000006000a7202 */ /* 0x000fce0000000f00 */
[----:B------:R-:W-:Y:S05]  /*0e60*/  WARPSYNC.COLLECTIVE R2, `(.L_x_18) ;  /* 0x0000000002087348 */ /* 0x000fea0003c00000 */
[----:B------:R0:W1:Y:S02]  /*0e70*/  SHFL.DOWN P0, R6, R7, R4, R5 ;  /* 0x0800000407067389 */ /* 0x0000640000000005 */
[----:B01----:R-:W-:Y:S05]  /*0e80*/  ENDCOLLECTIVE ;  /* 0x000000000000791b */ /* 0x003fea0003800000 */
.L_x_18:
[----:B------:R-:W-:Y:S01]  /*0e90*/  FADD R13, R9, R10 ;  /* 0x0000000a090d7221 */ /* 0x000fe20000000000 */
[----:B------:R-:W-:Y:S02]  /*0ea0*/  MOV R7, R8 ;  /* 0x0000000800077202 */ /* 0x000fe40000000f00 */
[----:B------:R-:W-:-:S07]  /*0eb0*/  MOV R12, R6 ;  /* 0x00000006000c7202 */ /* 0x000fce0000000f00 */
[----:B------:R-:W-:Y:S05]  /*0ec0*/  WARPSYNC.COLLECTIVE R2, `(.L_x_19) ;  /* 0x0000000002087348 */ /* 0x000fea0003c00000 */
[----:B------:R0:W1:Y:S02]  /*0ed0*/  SHFL.DOWN P0, R6, R7, R4, R5 ;  /* 0x0800000407067389 */ /* 0x0000640000000005 */
[----:B01----:R-:W-:Y:S05]  /*0ee0*/  ENDCOLLECTIVE ;  /* 0x000000000000791b */ /* 0x003fea0003800000 */
.L_x_19:
[----:B------:R-:W-:Y:S01]  /*0ef0*/  FADD R11, R11, R12 ;  /* 0x0000000c0b0b7221 */ /* 0x000fe20000000000 */
[----:B------:R-:W-:Y:S06]  /*0f00*/  BRA `(.L_x_20) ;  /* 0xfffffff800387947 */ /* 0x000fec000383ffff */
.L_x_21:
[----:B------:R-:W-:-:S00]  /*0f10*/  BRA `(.L_x_21) ;  /* 0xfffffffc00fc7947 */ /* 0x000fc0000383ffff */
[----:B------:R-:W-:-:S00]  /*0f20*/  NOP ;  /* 0x0000000000007918 */ /* 0x000fc00000000000 */
        /* <DEDUP_REMOVED lines=13> */
.L_x_22:


//--------------------- .nv.shared._Z15reduceit_arraysPK6float3PS_ii --------------------------
	.section	.nv.shared._Z15reduceit_arraysPK6float3PS_ii,"aw",@nobits
	.sectionflags	@""
	.align	4
.nv.shared._Z15reduceit_arraysPK6float3PS_ii:
	.zero		1408


//--------------------- .nv.shared.reserved.0     --------------------------
	.section	.nv.shared.reserved.0,"aw",@nobits
	.weak		__nv_reservedSMEM_offset_0_alias
	.size		__nv_reservedSMEM_offset_0_alias, 0, 64
	.other		__nv_reservedSMEM_offset_0_alias,@"STO_CUDA_RESERVED_SHARED STV_DEFAULT"
__nv_reservedSMEM_offset_0_alias:
	.zero		0
	.zero		64


//--------------------- .nv.constant0._Z15reduceit_arraysPK6float3PS_ii --------------------------
	.section	.nv.constant0._Z15reduceit_arraysPK6float3PS_ii,"a",@progbits
	.sectionflags	@""
	.align	4
.nv.constant0._Z15reduceit_arraysPK6float3PS_ii:
	.zero		920


//--------------------- SYMBOLS --------------------------

	.type		.nv.reservedSmem.offset0,@object
	.size		.nv.reservedSmem.offset0,0x4
	.type		.nv.reservedSmem.cap,@object
	.size		.nv.reservedSmem.cap,0x4
